//
// Generated by NVIDIA NVVM Compiler
//
// Compiler Build ID: CL-36424714
// Cuda compilation tools, release 13.0, V13.0.88
// Based on NVVM 20.0.0
//

.version 9.0
.target sm_100
.address_size 64

	// .globl	_Z15matrixMulKernelPfS_S_i

.visible .entry _Z15matrixMulKernelPfS_S_i(
	.param .u64 .ptr .align 1 _Z15matrixMulKernelPfS_S_i_param_0,
	.param .u64 .ptr .align 1 _Z15matrixMulKernelPfS_S_i_param_1,
	.param .u64 .ptr .align 1 _Z15matrixMulKernelPfS_S_i_param_2,
	.param .u32 _Z15matrixMulKernelPfS_S_i_param_3
)
{
	.reg .pred 	%p<10>;
	.reg .b32 	%r<75>;
	.reg .b32 	%f<62>;
	.reg .b64 	%rd<67>;

	ld.param.u64 	%rd14, [_Z15matrixMulKernelPfS_S_i_param_0];
	ld.param.u64 	%rd15, [_Z15matrixMulKernelPfS_S_i_param_1];
	ld.param.u32 	%r30, [_Z15matrixMulKernelPfS_S_i_param_3];
	cvta.to.global.u64 	%rd1, %rd15;
	cvta.to.global.u64 	%rd2, %rd14;
	mov.u32 	%r31, %ctaid.y;
	mov.u32 	%r32, %ntid.y;
	mov.u32 	%r33, %tid.y;
	mad.lo.s32 	%r1, %r31, %r32, %r33;
	mov.u32 	%r34, %ctaid.x;
	mov.u32 	%r35, %ntid.x;
	mov.u32 	%r36, %tid.x;
	mad.lo.s32 	%r2, %r34, %r35, %r36;
	max.s32 	%r37, %r1, %r2;
	setp.ge.s32 	%p1, %r37, %r30;
	@%p1 bra 	$L__BB0_13;
	mul.lo.s32 	%r3, %r30, %r1;
	and.b32  	%r4, %r30, 7;
	setp.lt.u32 	%p2, %r30, 8;
	mov.b32 	%r69, 0;
	mov.u32 	%r74, %r69;
	@%p2 bra 	$L__BB0_4;
	and.b32  	%r69, %r30, 2147483640;
	neg.s32 	%r63, %r69;
	mul.wide.s32 	%rd16, %r30, 4;
	add.s64 	%rd3, %rd1, %rd16;
	shl.b32 	%r7, %r30, 3;
	mul.wide.s32 	%rd17, %r30, 8;
	add.s64 	%rd4, %rd1, %rd17;
	mul.wide.s32 	%rd18, %r30, 12;
	add.s64 	%rd5, %rd1, %rd18;
	mul.wide.s32 	%rd19, %r30, 16;
	add.s64 	%rd6, %rd1, %rd19;
	mul.wide.s32 	%rd20, %r30, 20;
	add.s64 	%rd7, %rd1, %rd20;
	mul.wide.s32 	%rd21, %r30, 24;
	add.s64 	%rd8, %rd1, %rd21;
	mul.wide.s32 	%rd22, %r30, 28;
	add.s64 	%rd9, %rd1, %rd22;
	mul.wide.u32 	%rd23, %r3, 4;
	add.s64 	%rd24, %rd23, %rd2;
	add.s64 	%rd66, %rd24, 16;
	mov.b32 	%r74, 0;
	mov.u32 	%r62, %r2;
$L__BB0_3:
	.pragma "nounroll";
	mul.wide.s32 	%rd25, %r62, 4;
	add.s64 	%rd26, %rd3, %rd25;
	add.s64 	%rd27, %rd4, %rd25;
	add.s64 	%rd28, %rd5, %rd25;
	add.s64 	%rd29, %rd6, %rd25;
	add.s64 	%rd30, %rd7, %rd25;
	add.s64 	%rd31, %rd8, %rd25;
	add.s64 	%rd32, %rd9, %rd25;
	add.s64 	%rd33, %rd1, %rd25;
	ld.global.f32 	%f1, [%rd66+-16];
	ld.global.f32 	%f2, [%rd33];
	cvt.rn.f32.s32 	%f3, %r74;
	fma.rn.f32 	%f4, %f1, %f2, %f3;
	cvt.rzi.s32.f32 	%r41, %f4;
	ld.global.f32 	%f5, [%rd66+-12];
	ld.global.f32 	%f6, [%rd26];
	cvt.rn.f32.s32 	%f7, %r41;
	fma.rn.f32 	%f8, %f5, %f6, %f7;
	cvt.rzi.s32.f32 	%r42, %f8;
	ld.global.f32 	%f9, [%rd66+-8];
	ld.global.f32 	%f10, [%rd27];
	cvt.rn.f32.s32 	%f11, %r42;
	fma.rn.f32 	%f12, %f9, %f10, %f11;
	cvt.rzi.s32.f32 	%r43, %f12;
	ld.global.f32 	%f13, [%rd66+-4];
	ld.global.f32 	%f14, [%rd28];
	cvt.rn.f32.s32 	%f15, %r43;
	fma.rn.f32 	%f16, %f13, %f14, %f15;
	cvt.rzi.s32.f32 	%r44, %f16;
	ld.global.f32 	%f17, [%rd66];
	ld.global.f32 	%f18, [%rd29];
	cvt.rn.f32.s32 	%f19, %r44;
	fma.rn.f32 	%f20, %f17, %f18, %f19;
	cvt.rzi.s32.f32 	%r45, %f20;
	ld.global.f32 	%f21, [%rd66+4];
	ld.global.f32 	%f22, [%rd30];
	cvt.rn.f32.s32 	%f23, %r45;
	fma.rn.f32 	%f24, %f21, %f22, %f23;
	cvt.rzi.s32.f32 	%r46, %f24;
	ld.global.f32 	%f25, [%rd66+8];
	ld.global.f32 	%f26, [%rd31];
	cvt.rn.f32.s32 	%f27, %r46;
	fma.rn.f32 	%f28, %f25, %f26, %f27;
	cvt.rzi.s32.f32 	%r47, %f28;
	ld.global.f32 	%f29, [%rd66+12];
	ld.global.f32 	%f30, [%rd32];
	cvt.rn.f32.s32 	%f31, %r47;
	fma.rn.f32 	%f32, %f29, %f30, %f31;
	cvt.rzi.s32.f32 	%r74, %f32;
	add.s32 	%r63, %r63, 8;
	add.s32 	%r62, %r62, %r7;
	add.s64 	%rd66, %rd66, 32;
	setp.ne.s32 	%p3, %r63, 0;
	@%p3 bra 	$L__BB0_3;
$L__BB0_4:
	setp.eq.s32 	%p4, %r4, 0;
	@%p4 bra 	$L__BB0_12;
	and.b32  	%r17, %r30, 3;
	setp.lt.u32 	%p5, %r4, 4;
	@%p5 bra 	$L__BB0_7;
	add.s32 	%r49, %r69, %r3;
	mul.wide.u32 	%rd34, %r49, 4;
	add.s64 	%rd35, %rd2, %rd34;
	ld.global.f32 	%f33, [%rd35];
	mad.lo.s32 	%r50, %r69, %r30, %r2;
	mul.wide.s32 	%rd36, %r50, 4;
	add.s64 	%rd37, %rd1, %rd36;
	ld.global.f32 	%f34, [%rd37];
	cvt.rn.f32.s32 	%f35, %r74;
	fma.rn.f32 	%f36, %f33, %f34, %f35;
	cvt.rzi.s32.f32 	%r51, %f36;
	cvt.u64.u32 	%rd38, %r3;
	cvt.u64.u32 	%rd39, %r69;
	add.s64 	%rd40, %rd39, %rd38;
	shl.b64 	%rd41, %rd40, 2;
	add.s64 	%rd42, %rd2, %rd41;
	ld.global.f32 	%f37, [%rd42+4];
	mul.wide.s32 	%rd43, %r30, 4;
	add.s64 	%rd44, %rd37, %rd43;
	ld.global.f32 	%f38, [%rd44];
	cvt.rn.f32.s32 	%f39, %r51;
	fma.rn.f32 	%f40, %f37, %f38, %f39;
	cvt.rzi.s32.f32 	%r52, %f40;
	ld.global.f32 	%f41, [%rd42+8];
	add.s64 	%rd45, %rd44, %rd43;
	ld.global.f32 	%f42, [%rd45];
	cvt.rn.f32.s32 	%f43, %r52;
	fma.rn.f32 	%f44, %f41, %f42, %f43;
	cvt.rzi.s32.f32 	%r53, %f44;
	ld.global.f32 	%f45, [%rd42+12];
	add.s64 	%rd46, %rd45, %rd43;
	ld.global.f32 	%f46, [%rd46];
	cvt.rn.f32.s32 	%f47, %r53;
	fma.rn.f32 	%f48, %f45, %f46, %f47;
	cvt.rzi.s32.f32 	%r74, %f48;
	add.s32 	%r69, %r69, 4;
$L__BB0_7:
	setp.eq.s32 	%p6, %r17, 0;
	@%p6 bra 	$L__BB0_12;
	setp.eq.s32 	%p7, %r17, 1;
	@%p7 bra 	$L__BB0_10;
	add.s32 	%r55, %r69, %r3;
	mul.wide.u32 	%rd47, %r55, 4;
	add.s64 	%rd48, %rd2, %rd47;
	ld.global.f32 	%f49, [%rd48];
	mad.lo.s32 	%r56, %r69, %r30, %r2;
	mul.wide.s32 	%rd49, %r56, 4;
	add.s64 	%rd50, %rd1, %rd49;
	ld.global.f32 	%f50, [%rd50];
	cvt.rn.f32.s32 	%f51, %r74;
	fma.rn.f32 	%f52, %f49, %f50, %f51;
	cvt.rzi.s32.f32 	%r57, %f52;
	cvt.u64.u32 	%rd51, %r3;
	cvt.u64.u32 	%rd52, %r69;
	add.s64 	%rd53, %rd52, %rd51;
	shl.b64 	%rd54, %rd53, 2;
	add.s64 	%rd55, %rd2, %rd54;
	ld.global.f32 	%f53, [%rd55+4];
	mul.wide.s32 	%rd56, %r30, 4;
	add.s64 	%rd57, %rd50, %rd56;
	ld.global.f32 	%f54, [%rd57];
	cvt.rn.f32.s32 	%f55, %r57;
	fma.rn.f32 	%f56, %f53, %f54, %f55;
	cvt.rzi.s32.f32 	%r74, %f56;
	add.s32 	%r69, %r69, 2;
$L__BB0_10:
	and.b32  	%r58, %r30, 1;
	setp.eq.b32 	%p8, %r58, 1;
	not.pred 	%p9, %p8;
	@%p9 bra 	$L__BB0_12;
	add.s32 	%r59, %r69, %r3;
	mul.wide.u32 	%rd58, %r59, 4;
	add.s64 	%rd59, %rd2, %rd58;
	ld.global.f32 	%f57, [%rd59];
	mad.lo.s32 	%r60, %r69, %r30, %r2;
	mul.wide.s32 	%rd60, %r60, 4;
	add.s64 	%rd61, %rd1, %rd60;
	ld.global.f32 	%f58, [%rd61];
	cvt.rn.f32.s32 	%f59, %r74;
	fma.rn.f32 	%f60, %f57, %f58, %f59;
	cvt.rzi.s32.f32 	%r74, %f60;
$L__BB0_12:
	ld.param.u64 	%rd65, [_Z15matrixMulKernelPfS_S_i_param_2];
	cvt.rn.f32.s32 	%f61, %r74;
	add.s32 	%r61, %r3, %r2;
	cvta.to.global.u64 	%rd62, %rd65;
	mul.wide.s32 	%rd63, %r61, 4;
	add.s64 	%rd64, %rd62, %rd63;
	st.global.f32 	[%rd64], %f61;
$L__BB0_13:
	ret;

}


// ===== COMPILED SASS (sm_100) =====

	.target	sm_100

	.elftype	@"ET_EXEC"


//--------------------- .note.nv.tkinfo           --------------------------
	.section	.note.nv.tkinfo,"",@"SHT_NOTE"
	.sectionflags	@"SHF_NOTE_NV_TKINFO"
	.tkinfo
        /*0018*/ 	.word	0x00000002
        /*0030*/ 	.string	""
        /*0030*/ 	.string	"ptxas"
        /*0030*/ 	.string	"Cuda compilation tools, release 13.0, V13.0.88"
        /*0030*/ 	.string	"Build cuda_13.0.r13.0/compiler.36424714_0"
        /*0030*/ 	.string	"-arch sm_100 -m 64 "



//--------------------- .note.nv.cuinfo           --------------------------
	.section	.note.nv.cuinfo,"",@"SHT_NOTE"
	.sectionflags	@"SHF_NOTE_NV_CUINFO"
        /*0018*/ 	.short	0x0002
        /*001a*/ 	.short	0x0064
        /*001c*/ 	.short	0x0082
	.zero		2


//--------------------- .nv.info                  --------------------------
	.section	.nv.info,"",@"SHT_CUDA_INFO"
	.align	4


	//----- nvinfo : EIATTR_REGCOUNT
	.align		4
        /*0000*/ 	.byte	0x04, 0x2f
        /*0002*/ 	.short	(.L_1 - .L_0)
	.align		4
.L_0:
        /*0004*/ 	.word	index@(_Z15matrixMulKernelPfS_S_i)
        /*0008*/ 	.word	0x0000001e


	//----- nvinfo : EIATTR_FRAME_SIZE
	.align		4
.L_1:
        /*000c*/ 	.byte	0x04, 0x11
        /*000e*/ 	.short	(.L_3 - .L_2)
	.align		4
.L_2:
        /*0010*/ 	.word	index@(_Z15matrixMulKernelPfS_S_i)
        /*0014*/ 	.word	0x00000000


	//----- nvinfo : EIATTR_MIN_STACK_SIZE
	.align		4
.L_3:
        /*0018*/ 	.byte	0x04, 0x12
        /*001a*/ 	.short	(.L_5 - .L_4)
	.align		4
.L_4:
        /*001c*/ 	.word	index@(_Z15matrixMulKernelPfS_S_i)
        /*0020*/ 	.word	0x00000000
.L_5:


//--------------------- .nv.compat                --------------------------
	.section	.nv.compat,"",@"SHT_CUDA_COMPAT_INFO"
	.align	4
        /*0000*/ 	.byte	0x02, 0x09, 0x00, 0x00, 0x02, 0x02, 0x01, 0x00, 0x02, 0x05, 0x05, 0x00, 0x03, 0x07, 0x01, 0x01
        /*0010*/ 	.byte	0x02, 0x03, 0x00, 0x00, 0x02, 0x06, 0x01, 0x00, 0x04, 0x0b, 0x08, 0x00, 0x09, 0x00, 0x00, 0x00
        /*0020*/ 	.byte	0x00, 0x00, 0x00, 0x00


//--------------------- .nv.info._Z15matrixMulKernelPfS_S_i --------------------------
	.section	.nv.info._Z15matrixMulKernelPfS_S_i,"",@"SHT_CUDA_INFO"
	.sectionflags	@""
	.align	4


	//----- nvinfo : EIATTR_CUDA_API_VERSION
	.align		4
        /*0000*/ 	.byte	0x04, 0x37
        /*0002*/ 	.short	(.L_7 - .L_6)
.L_6:
        /*0004*/ 	.word	0x00000082


	//----- nvinfo : EIATTR_KPARAM_INFO
	.align		4
.L_7:
        /*0008*/ 	.byte	0x04, 0x17
        /*000a*/ 	.short	(.L_9 - .L_8)
.L_8:
        /*000c*/ 	.word	0x00000000
        /*0010*/ 	.short	0x0003
        /*0012*/ 	.short	0x0018
        /*0014*/ 	.byte	0x00, 0xf0, 0x11, 0x00


	//----- nvinfo : EIATTR_KPARAM_INFO
	.align		4
.L_9:
        /*0018*/ 	.byte	0x04, 0x17
        /*001a*/ 	.short	(.L_11 - .L_10)
.L_10:
        /*001c*/ 	.word	0x00000000
        /*0020*/ 	.short	0x0002
        /*0022*/ 	.short	0x0010
        /*0024*/ 	.byte	0x00, 0xf5, 0x21, 0x00


	//----- nvinfo : EIATTR_KPARAM_INFO
	.align		4
.L_11:
        /*0028*/ 	.byte	0x04, 0x17
        /*002a*/ 	.short	(.L_13 - .L_12)
.L_12:
        /*002c*/ 	.word	0x00000000
        /*0030*/ 	.short	0x0001
        /*0032*/ 	.short	0x0008
        /*0034*/ 	.byte	0x00, 0xf5, 0x21, 0x00


	//----- nvinfo : EIATTR_KPARAM_INFO
	.align		4
.L_13:
        /*0038*/ 	.byte	0x04, 0x17
        /*003a*/ 	.short	(.L_15 - .L_14)
.L_14:
        /*003c*/ 	.word	0x00000000
        /*0040*/ 	.short	0x0000
        /*0042*/ 	.short	0x0000
        /*0044*/ 	.byte	0x00, 0xf5, 0x21, 0x00


	//----- nvinfo : EIATTR_SPARSE_MMA_MASK
	.align		4
.L_15:
        /*0048*/ 	.byte	0x03, 0x50
        /*004a*/ 	.short	0x0000


	//----- nvinfo : EIATTR_MAXREG_COUNT
	.align		4
        /*004c*/ 	.byte	0x03, 0x1b
        /*004e*/ 	.short	0x00ff


	//----- nvinfo : EIATTR_MERCURY_ISA_VERSION
	.align		4
        /*0050*/ 	.byte	0x03, 0x5f
        /*0052*/ 	.short	0x0101


	//----- nvinfo : EIATTR_VRC_CTA_INIT_COUNT
	.align		4
        /*0054*/ 	.byte	0x02, 0x4a
	.zero		1
	.zero		1


	//----- nvinfo : EIATTR_EXIT_INSTR_OFFSETS
	.align		4
        /*0058*/ 	.byte	0x04, 0x1c
        /*005a*/ 	.short	(.L_17 - .L_16)


	//   ....[0]....
.L_16:
        /*005c*/ 	.word	0x000000c0


	//   ....[1]....
        /*0060*/ 	.word	0x00000c30


	//----- nvinfo : EIATTR_CBANK_PARAM_SIZE
	.align		4
.L_17:
        /*0064*/ 	.byte	0x03, 0x19
        /*0066*/ 	.short	0x001c


	//----- nvinfo : EIATTR_PARAM_CBANK
	.align		4
        /*0068*/ 	.byte	0x04, 0x0a
        /*006a*/ 	.short	(.L_19 - .L_18)
	.align		4
.L_18:
        /*006c*/ 	.word	index@(.nv.constant0._Z15matrixMulKernelPfS_S_i)
        /*0070*/ 	.short	0x0380
        /*0072*/ 	.short	0x001c


	//----- nvinfo : EIATTR_SW_WAR
	.align		4
.L_19:
        /*0074*/ 	.byte	0x04, 0x36
        /*0076*/ 	.short	(.L_21 - .L_20)
.L_20:
        /*0078*/ 	.word	0x00000008
.L_21:


//--------------------- .nv.callgraph             --------------------------
	.section	.nv.callgraph,"",@"SHT_CUDA_CALLGRAPH"
	.align	4
	.sectionentsize	8
	.align		4
        /*0000*/ 	.word	0x00000000
	.align		4
        /*0004*/ 	.word	0xffffffff
	.align		4
        /*0008*/ 	.word	0x00000000
	.align		4
        /*000c*/ 	.word	0xfffffffe
	.align		4
        /*0010*/ 	.word	0x00000000
	.align		4
        /*0014*/ 	.word	0xfffffffd
	.align		4
        /*0018*/ 	.word	0x00000000
	.align		4
        /*001c*/ 	.word	0xfffffffc


//--------------------- .text._Z15matrixMulKernelPfS_S_i --------------------------
	.section	.text._Z15matrixMulKernelPfS_S_i,"ax",@progbits
	.align	128
        .global         _Z15matrixMulKernelPfS_S_i
        .type           _Z15matrixMulKernelPfS_S_i,@function
        .size           _Z15matrixMulKernelPfS_S_i,(.L_x_6 - _Z15matrixMulKernelPfS_S_i)
        .other          _Z15matrixMulKernelPfS_S_i,@"STO_CUDA_ENTRY STV_DEFAULT"
_Z15matrixMulKernelPfS_S_i:
.text._Z15matrixMulKernelPfS_S_i:
[----:B------:R-:W-:Y:S01]  /*0000*/  LDC R1, c[0x0][0x37c] ;  /* 0x0000df00ff017b82 */ /* 0x000fe20000000800 */
[----:B------:R-:W0:Y:S07]  /*0010*/  S2R R0, SR_TID.Y ;  /* 0x0000000000007919 */ /* 0x000e2e0000002200 */
[----:B------:R-:W0:Y:S01]  /*0020*/  S2UR UR4, SR_CTAID.Y ;  /* 0x00000000000479c3 */ /* 0x000e220000002600 */
[----:B------:R-:W1:Y:S01]  /*0030*/  LDCU UR12, c[0x0][0x398] ;  /* 0x00007300ff0c77ac */ /* 0x000e620008000800 */
[----:B------:R-:W2:Y:S06]  /*0040*/  S2R R3, SR_TID.X ;  /* 0x0000000000037919 */ /* 0x000eac0000002100 */
[----:B------:R-:W0:Y:S08]  /*0050*/  LDC R11, c[0x0][0x364] ;  /* 0x0000d900ff0b7b82 */ /* 0x000e300000000800 */
[----:B------:R-:W2:Y:S08]  /*0060*/  S2UR UR5, SR_CTAID.X ;  /* 0x00000000000579c3 */ /* 0x000eb00000002500 */
[----:B------:R-:W2:Y:S01]  /*0070*/  LDC R2, c[0x0][0x360] ;  /* 0x0000d800ff027b82 */ /* 0x000ea20000000800 */
[----:B0-----:R-:W-:-:S02]  /*0080*/  IMAD R11, R11, UR4, R0 ;  /* 0x000000040b0b7c24 */ /* 0x001fc4000f8e0200 */
[----:B--2---:R-:W-:-:S05]  /*0090*/  IMAD R0, R2, UR5, R3 ;  /* 0x0000000502007c24 */ /* 0x004fca000f8e0203 */
[----:B------:R-:W-:-:S04]  /*00a0*/  VIMNMX R2, PT, PT, R11, R0, !PT ;  /* 0x000000000b027248 */ /* 0x000fc80007fe0100 */
[----:B-1----:R-:W-:-:S13]  /*00b0*/  ISETP.GE.AND P0, PT, R2, UR12, PT ;  /* 0x0000000c02007c0c */ /* 0x002fda000bf06270 */
[----:B------:R-:W-:Y:S05]  /*00c0*/  @P0 EXIT ;  /* 0x000000000000094d */ /* 0x000fea0003800000 */
[----:B------:R-:W-:Y:S01]  /*00d0*/  UISETP.GE.U32.AND UP0, UPT, UR12, 0x8, UPT ;  /* 0x000000080c00788c */ /* 0x000fe2000bf06070 */
[----:B------:R-:W-:Y:S02]  /*00e0*/  HFMA2 R10, -RZ, RZ, 0, 0 ;  /* 0x00000000ff0a7431 */ /* 0x000fe400000001ff */
[----:B------:R-:W-:Y:S01]  /*00f0*/  IMAD R11, R11, UR12, RZ ;  /* 0x0000000c0b0b7c24 */ /* 0x000fe2000f8e02ff */
[----:B------:R-:W-:Y:S01]  /*0100*/  UMOV UR4, URZ ;  /* 0x000000ff00047c82 */ /* 0x000fe20008000000 */
[----:B------:R-:W0:Y:S04]  /*0110*/  LDCU.64 UR10, c[0x0][0x358] ;  /* 0x00006b00ff0a77ac */ /* 0x000e280008000a00 */
[----:B------:R-:W-:Y:S05]  /*0120*/  BRA.U !UP0, `(.L_x_0) ;  /* 0x0000000508487547 */ /* 0x000fea000b800000 */
[----:B------:R-:W1:Y:S01]  /*0130*/  LDCU.128 UR16, c[0x0][0x380] ;  /* 0x00007000ff1077ac */ /* 0x000e620008000c00 */
[----:B------:R-:W-:Y:S02]  /*0140*/  MOV R10, RZ ;  /* 0x000000ff000a7202 */ /* 0x000fe40000000f00 */
[----:B------:R-:W-:Y:S01]  /*0150*/  MOV R12, R0 ;  /* 0x00000000000c7202 */ /* 0x000fe20000000f00 */
[----:B------:R-:W-:-:S04]  /*0160*/  ULOP3.LUT UR4, UR12, 0x7ffffff8, URZ, 0xc0, !UPT ;  /* 0x7ffffff80c047892 */ /* 0x000fc8000f8ec0ff */
[----:B------:R-:W-:Y:S01]  /*0170*/  UIADD3 UR5, UPT, UPT, -UR4, URZ, URZ ;  /* 0x000000ff04057290 */ /* 0x000fe2000fffe1ff */
[----:B-1----:R-:W-:Y:S01]  /*0180*/  MOV R2, UR16 ;  /* 0x0000001000027c02 */ /* 0x002fe20008000f00 */
[----:B------:R-:W-:Y:S01]  /*0190*/  UIMAD.WIDE UR6, UR12, 0x18, UR18 ;  /* 0x000000180c0678a5 */ /* 0x000fe2000f8e0212 */
[----:B------:R-:W-:Y:S01]  /*01a0*/  MOV R3, UR17 ;  /* 0x0000001100037c02 */ /* 0x000fe20008000f00 */
[----:B------:R-:W-:Y:S02]  /*01b0*/  UIMAD.WIDE UR8, UR12, 0x1c, UR18 ;  /* 0x0000001c0c0878a5 */ /* 0x000fe4000f8e0212 */
[----:B------:R-:W-:-:S03]  /*01c0*/  IMAD.WIDE.U32 R2, R11, 0x4, R2 ;  /* 0x000000040b027825 */ /* 0x000fc600078e0002 */
[----:B------:R-:W-:-:S05]  /*01d0*/  IADD3 R2, P0, PT, R2, 0x10, RZ ;  /* 0x0000001002027810 */ /* 0x000fca0007f1e0ff */
[----:B------:R-:W-:-:S08]  /*01e0*/  IMAD.X R3, RZ, RZ, R3, P0 ;  /* 0x000000ffff037224 */ /* 0x000fd000000e0603 */
.L_x_1:
[----:B------:R-:W-:Y:S01]  /*01f0*/  IMAD.MOV.U32 R9, RZ, RZ, 0x4 ;  /* 0x00000004ff097424 */ /* 0x000fe200078e00ff */
[----:B0-----:R-:W2:Y:S03]  /*0200*/  LDG.E R14, desc[UR10][R2.64+-0x10] ;  /* 0xfffff00a020e7981 */ /* 0x001ea6000c1e1900 */
[----:B------:R-:W-:Y:S01]  /*0210*/  IMAD.WIDE R8, R12, R9, UR18 ;  /* 0x000000120c087e25 */ /* 0x000fe2000f8e0209 */
[----:B------:R-:W-:Y:S01]  /*0220*/  UIMAD.WIDE UR14, UR12, 0x4, UR18 ;  /* 0x000000040c0e78a5 */ /* 0x000fe2000f8e0212 */
[----:B------:R-:W3:Y:S04]  /*0230*/  LDG.E R16, desc[UR10][R2.64+-0xc] ;  /* 0xfffff40a02107981 */ /* 0x000ee8000c1e1900 */
[----:B------:R0:W2:Y:S01]  /*0240*/  LDG.E R13, desc[UR10][R8.64] ;  /* 0x0000000a080d7981 */ /* 0x0000a2000c1e1900 */
[----:B------:R-:W-:-:S02]  /*0250*/  MOV R4, UR14 ;  /* 0x0000000e00047c02 */ /* 0x000fc40008000f00 */
[----:B------:R-:W-:Y:S01]  /*0260*/  MOV R5, UR15 ;  /* 0x0000000f00057c02 */ /* 0x000fe20008000f00 */
[----:B------:R-:W4:Y:S02]  /*0270*/  LDG.E R18, desc[UR10][R2.64+-0x8] ;  /* 0xfffff80a02127981 */ /* 0x000f24000c1e1900 */
[----:B------:R-:W-:Y:S02]  /*0280*/  IMAD.WIDE R4, R12, 0x4, R4 ;  /* 0x000000040c047825 */ /* 0x000fe400078e0204 */
[----:B------:R-:W5:Y:S04]  /*0290*/  LDG.E R20, desc[UR10][R2.64+-0x4] ;  /* 0xfffffc0a02147981 */ /* 0x000f68000c1e1900 */
[----:B-1----:R1:W3:Y:S01]  /*02a0*/  LDG.E R15, desc[UR10][R4.64] ;  /* 0x0000000a040f7981 */ /* 0x0022e2000c1e1900 */
[----:B------:R-:W-:Y:S01]  /*02b0*/  UIMAD.WIDE UR14, UR12, 0x8, UR18 ;  /* 0x000000080c0e78a5 */ /* 0x000fe2000f8e0212 */
[----:B------:R-:W-:-:S02]  /*02c0*/  IMAD.MOV.U32 R27, RZ, RZ, 0x4 ;  /* 0x00000004ff1b7424 */ /* 0x000fc400078e00ff */
[----:B------:R-:W5:Y:S03]  /*02d0*/  LDG.E R21, desc[UR10][R2.64] ;  /* 0x0000000a02157981 */ /* 0x000f66000c1e1900 */
[----:B------:R-:W-:Y:S01]  /*02e0*/  MOV R7, UR15 ;  /* 0x0000000f00077c02 */ /* 0x000fe20008000f00 */
[----:B------:R-:W-:Y:S01]  /*02f0*/  IMAD.U32 R6, RZ, RZ, UR14 ;  /* 0x0000000eff067e24 */ /* 0x000fe2000f8e00ff */
[----:B------:R-:W5:Y:S03]  /*0300*/  LDG.E R23, desc[UR10][R2.64+0x4] ;  /* 0x0000040a02177981 */ /* 0x000f66000c1e1900 */
[----:B------:R-:W-:Y:S01]  /*0310*/  IMAD.WIDE R6, R12, 0x4, R6 ;  /* 0x000000040c067825 */ /* 0x000fe200078e0206 */
[----:B------:R-:W5:Y:S04]  /*0320*/  LDG.E R24, desc[UR10][R2.64+0x8] ;  /* 0x0000080a02187981 */ /* 0x000f68000c1e1900 */
[----:B------:R1:W4:Y:S01]  /*0330*/  LDG.E R17, desc[UR10][R6.64] ;  /* 0x0000000a06117981 */ /* 0x000322000c1e1900 */
[----:B------:R-:W-:Y:S01]  /*0340*/  UIMAD.WIDE UR14, UR12, 0xc, UR18 ;  /* 0x0000000c0c0e78a5 */ /* 0x000fe2000f8e0212 */
[----:B0-----:R-:W-:-:S02]  /*0350*/  MOV R9, 0x4 ;  /* 0x0000000400097802 */ /* 0x001fc40000000f00 */
[----:B------:R-:W5:Y:S03]  /*0360*/  LDG.E R25, desc[UR10][R2.64+0xc] ;  /* 0x00000c0a02197981 */ /* 0x000f66000c1e1900 */
[----:B------:R-:W-:-:S05]  /*0370*/  IMAD.WIDE R8, R12, R9, UR14 ;  /* 0x0000000e0c087e25 */ /* 0x000fca000f8e0209 */
[----:B------:R0:W5:Y:S01]  /*0380*/  LDG.E R19, desc[UR10][R8.64] ;  /* 0x0000000a08137981 */ /* 0x000162000c1e1900 */
[----:B------:R-:W-:-:S06]  /*0390*/  UIMAD.WIDE UR14, UR12, 0x10, UR18 ;  /* 0x000000100c0e78a5 */ /* 0x000fcc000f8e0212 */
[----:B------:R-:W-:-:S05]  /*03a0*/  IMAD.WIDE R26, R12, R27, UR14 ;  /* 0x0000000e0c1a7e25 */ /* 0x000fca000f8e021b */
[----:B------:R0:W5:Y:S01]  /*03b0*/  LDG.E R22, desc[UR10][R26.64] ;  /* 0x0000000a1a167981 */ /* 0x000162000c1e1900 */
[----:B-1----:R-:W-:Y:S01]  /*03c0*/  HFMA2 R5, -RZ, RZ, 0, 2.384185791015625e-07 ;  /* 0x00000004ff057431 */ /* 0x002fe200000001ff */
[----:B------:R-:W-:-:S06]  /*03d0*/  UIMAD.WIDE UR14, UR12, 0x14, UR18 ;  /* 0x000000140c0e78a5 */ /* 0x000fcc000f8e0212 */
[----:B------:R-:W-:-:S06]  /*03e0*/  IMAD.WIDE R4, R12, R5, UR14 ;  /* 0x0000000e0c047e25 */ /* 0x000fcc000f8e0205 */
[----:B------:R1:W5:Y:S01]  /*03f0*/  LDG.E R4, desc[UR10][R4.64] ;  /* 0x0000000a04047981 */ /* 0x000362000c1e1900 */
[----:B------:R-:W-:-:S05]  /*0400*/  MOV R7, 0x4 ;  /* 0x0000000400077802 */ /* 0x000fca0000000f00 */
[----:B------:R-:W-:-:S06]  /*0410*/  IMAD.WIDE R6, R12, R7, UR6 ;  /* 0x000000060c067e25 */ /* 0x000fcc000f8e0207 */
[----:B------:R-:W5:Y:S01]  /*0420*/  LDG.E R7, desc[UR10][R6.64] ;  /* 0x0000000a06077981 */ /* 0x000f62000c1e1900 */
[----:B0-----:R-:W-:-:S05]  /*0430*/  HFMA2 R9, -RZ, RZ, 0, 2.384185791015625e-07 ;  /* 0x00000004ff097431 */ /* 0x001fca00000001ff */
[----:B------:R-:W-:-:S06]  /*0440*/  IMAD.WIDE R8, R12, R9, UR8 ;  /* 0x000000080c087e25 */ /* 0x000fcc000f8e0209 */
[----:B------:R0:W5:Y:S01]  /*0450*/  LDG.E R8, desc[UR10][R8.64] ;  /* 0x0000000a08087981 */ /* 0x000162000c1e1900 */
[----:B------:R-:W-:Y:S01]  /*0460*/  I2FP.F32.S32 R27, R10 ;  /* 0x0000000a001b7245 */ /* 0x000fe20000201400 */
[----:B------:R-:W-:-:S04]  /*0470*/  UIADD3 UR5, UPT, UPT, UR5, 0x8, URZ ;  /* 0x0000000805057890 */ /* 0x000fc8000fffe0ff */
[----:B------:R-:W-:Y:S01]  /*0480*/  UISETP.NE.AND UP0, UPT, UR5, URZ, UPT ;  /* 0x000000ff0500728c */ /* 0x000fe2000bf05270 */
[----:B--2---:R-:W-:-:S06]  /*0490*/  FFMA R13, R14, R13, R27 ;  /* 0x0000000d0e0d7223 */ /* 0x004fcc000000001b */
[----:B------:R-:W1:Y:S02]  /*04a0*/  F2I.TRUNC.NTZ R13, R13 ;  /* 0x0000000d000d7305 */ /* 0x000e64000020f100 */
[----:B-1----:R-:W-:-:S05]  /*04b0*/  I2FP.F32.S32 R5, R13 ;  /* 0x0000000d00057245 */ /* 0x002fca0000201400 */
[----:B---3--:R-:W-:-:S06]  /*04c0*/  FFMA R5, R16, R15, R5 ;  /* 0x0000000f10057223 */ /* 0x008fcc0000000005 */
[----:B------:R-:W1:Y:S02]  /*04d0*/  F2I.TRUNC.NTZ R5, R5 ;  /* 0x0000000500057305 */ /* 0x000e64000020f100 */
[----:B-1----:R-:W-:-:S05]  /*04e0*/  I2FP.F32.S32 R15, R5 ;  /* 0x00000005000f7245 */ /* 0x002fca0000201400 */
[----:B----4-:R-:W-:-:S06]  /*04f0*/  FFMA R15, R18, R17, R15 ;  /* 0x00000011120f7223 */ /* 0x010fcc000000000f */
[----:B------:R-:W0:Y:S02]  /*0500*/  F2I.TRUNC.NTZ R15, R15 ;  /* 0x0000000f000f7305 */ /* 0x000e24000020f100 */
[----:B0-----:R-:W-:-:S05]  /*0510*/  I2FP.F32.S32 R9, R15 ;  /* 0x0000000f00097245 */ /* 0x001fca0000201400 */
[----:B-----5:R-:W-:-:S06]  /*0520*/  FFMA R9, R20, R19, R9 ;  /* 0x0000001314097223 */ /* 0x020fcc0000000009 */
[----:B------:R-:W0:Y:S02]  /*0530*/  F2I.TRUNC.NTZ R9, R9 ;  /* 0x0000000900097305 */ /* 0x000e24000020f100 */
[----:B0-----:R-:W-:-:S05]  /*0540*/  I2FP.F32.S32 R6, R9 ;  /* 0x0000000900067245 */ /* 0x001fca0000201400 */
[----:B------:R-:W-:-:S06]  /*0550*/  FFMA R6, R21, R22, R6 ;  /* 0x0000001615067223 */ /* 0x000fcc0000000006 */
        /* <DEDUP_REMOVED lines=9> */
[----:B------:R-:W1:Y:S01]  /*05f0*/  F2I.TRUNC.NTZ R10, R10 ;  /* 0x0000000a000a7305 */ /* 0x000e62000020f100 */
[----:B------:R-:W-:Y:S01]  /*0600*/  IMAD.U32 R7, RZ, RZ, UR12 ;  /* 0x0000000cff077e24 */ /* 0x000fe2000f8e00ff */
[----:B------:R-:W-:-:S04]  /*0610*/  IADD3 R2, P0, PT, R2, 0x20, RZ ;  /* 0x0000002002027810 */ /* 0x000fc80007f1e0ff */
[----:B------:R-:W-:Y:S02]  /*0620*/  IADD3.X R3, PT, PT, RZ, R3, RZ, P0, !PT ;  /* 0x00000003ff037210 */ /* 0x000fe400007fe4ff */
[----:B------:R-:W-:Y:S01]  /*0630*/  LEA R12, R7, R12, 0x3 ;  /* 0x0000000c070c7211 */ /* 0x000fe200078e18ff */
[----:B------:R-:W-:Y:S06]  /*0640*/  BRA.U UP0, `(.L_x_1) ;  /* 0xfffffff900e87547 */ /* 0x000fec000b83ffff */
.L_x_0:
[----:B------:R-:W-:-:S04]  /*0650*/  ULOP3.LUT UR6, UR12, 0x7, URZ, 0xc0, !UPT ;  /* 0x000000070c067892 */ /* 0x000fc8000f8ec0ff */
[----:B------:R-:W-:-:S09]  /*0660*/  UISETP.NE.AND UP0, UPT, UR6, URZ, UPT ;  /* 0x000000ff0600728c */ /* 0x000fd2000bf05270 */
[----:B------:R-:W-:Y:S05]  /*0670*/  BRA.U !UP0, `(.L_x_2) ;  /* 0x0000000508587547 */ /* 0x000fea000b800000 */
[----:B------:R-:W-:Y:S02]  /*0680*/  UISETP.GE.U32.AND UP0, UPT, UR6, 0x4, UPT ;  /* 0x000000040600788c */ /* 0x000fe4000bf06070 */
[----:B------:R-:W-:-:S04]  /*0690*/  ULOP3.LUT UR5, UR12, 0x3, URZ, 0xc0, !UPT ;  /* 0x000000030c057892 */ /* 0x000fc8000f8ec0ff */
[----:B------:R-:W-:-:S03]  /*06a0*/  UISETP.NE.AND UP1, UPT, UR5, URZ, UPT ;  /* 0x000000ff0500728c */ /* 0x000fc6000bf25270 */
[----:B------:R-:W-:Y:S08]  /*06b0*/  BRA.U !UP0, `(.L_x_3) ;  /* 0x00000001089c7547 */ /* 0x000ff0000b800000 */
[----:B------:R-:W2:Y:S01]  /*06c0*/  LDC.64 R4, c[0x0][0x380] ;  /* 0x0000e000ff047b82 */ /* 0x000ea20000000a00 */
[----:B------:R-:W-:Y:S01]  /*06d0*/  MOV R9, UR4 ;  /* 0x0000000400097c02 */ /* 0x000fe20008000f00 */
[----:B------:R-:W-:Y:S01]  /*06e0*/  VIADD R3, R11, UR4 ;  /* 0x000000040b037c36 */ /* 0x000fe20008000000 */
[----:B------:R-:W3:Y:S03]  /*06f0*/  LDCU.64 UR6, c[0x0][0x380] ;  /* 0x00007000ff0677ac */ /* 0x000ee60008000a00 */
[----:B------:R-:W-:Y:S02]  /*0700*/  IMAD R9, R9, UR12, R0 ;  /* 0x0000000c09097c24 */ /* 0x000fe4000f8e0200 */
[----:B------:R-:W4:Y:S01]  /*0710*/  LDC.64 R6, c[0x0][0x388] ;  /* 0x0000e200ff067b82 */ /* 0x000f220000000a00 */
[----:B--2---:R-:W-:-:S05]  /*0720*/  IMAD.WIDE.U32 R4, R3, 0x4, R4 ;  /* 0x0000000403047825 */ /* 0x004fca00078e0004 */
[----:B0-----:R0:W2:Y:S01]  /*0730*/  LDG.E R12, desc[UR10][R4.64] ;  /* 0x0000000a040c7981 */ /* 0x0010a2000c1e1900 */
[----:B----4-:R-:W-:-:S05]  /*0740*/  IMAD.WIDE R6, R9, 0x4, R6 ;  /* 0x0000000409067825 */ /* 0x010fca00078e0206 */
[----:B------:R4:W2:Y:S01]  /*0750*/  LDG.E R13, desc[UR10][R6.64] ;  /* 0x0000000a060d7981 */ /* 0x0008a2000c1e1900 */
[----:B------:R-:W-:Y:S02]  /*0760*/  IADD3 R3, P0, PT, R11, UR4, RZ ;  /* 0x000000040b037c10 */ /* 0x000fe4000ff1e0ff */
[----:B------:R-:W-:Y:S02]  /*0770*/  MOV R9, UR12 ;  /* 0x0000000c00097c02 */ /* 0x000fe40008000f00 */
[----:B------:R-:W-:Y:S02]  /*0780*/  IADD3.X R8, PT, PT, RZ, RZ, RZ, P0, !PT ;  /* 0x000000ffff087210 */ /* 0x000fe400007fe4ff */
[----:B---3--:R-:W-:-:S04]  /*0790*/  LEA R2, P0, R3, UR6, 0x2 ;  /* 0x0000000603027c11 */ /* 0x008fc8000f8010ff */
[----:B------:R-:W-:Y:S01]  /*07a0*/  LEA.HI.X R3, R3, UR7, R8, 0x2, P0 ;  /* 0x0000000703037c11 */ /* 0x000fe200080f1408 */
[----:B------:R-:W-:-:S04]  /*07b0*/  IMAD.WIDE R8, R9, 0x4, R6 ;  /* 0x0000000409087825 */ /* 0x000fc800078e0206 */
[----:B------:R-:W3:Y:S04]  /*07c0*/  LDG.E R14, desc[UR10][R2.64+0x4] ;  /* 0x0000040a020e7981 */ /* 0x000ee8000c1e1900 */
[----:B------:R5:W3:Y:S01]  /*07d0*/  LDG.E R17, desc[UR10][R8.64] ;  /* 0x0000000a08117981 */ /* 0x000ae2000c1e1900 */
[----:B------:R-:W-:-:S03]  /*07e0*/  MOV R15, UR12 ;  /* 0x0000000c000f7c02 */ /* 0x000fc60008000f00 */
[----:B------:R-:W3:Y:S02]  /*07f0*/  LDG.E R16, desc[UR10][R2.64+0x8] ;  /* 0x0000080a02107981 */ /* 0x000ee4000c1e1900 */
[----:B0-----:R-:W-:Y:S02]  /*0800*/  IMAD.WIDE R4, R15, 0x4, R8 ;  /* 0x000000040f047825 */ /* 0x001fe400078e0208 */
[----:B------:R-:W3:Y:S04]  /*0810*/  LDG.E R18, desc[UR10][R2.64+0xc] ;  /* 0x00000c0a02127981 */ /* 0x000ee8000c1e1900 */
[----:B------:R0:W3:Y:S01]  /*0820*/  LDG.E R19, desc[UR10][R4.64] ;  /* 0x0000000a04137981 */ /* 0x0000e2000c1e1900 */
[----:B----4-:R-:W-:-:S04]  /*0830*/  IMAD.U32 R7, RZ, RZ, UR12 ;  /* 0x0000000cff077e24 */ /* 0x010fc8000f8e00ff */
[----:B------:R-:W-:-:S06]  /*0840*/  IMAD.WIDE R6, R7, 0x4, R4 ;  /* 0x0000000407067825 */ /* 0x000fcc00078e0204 */
[----:B------:R-:W4:Y:S01]  /*0850*/  LDG.E R7, desc[UR10][R6.64] ;  /* 0x0000000a06077981 */ /* 0x000f22000c1e1900 */
[----:B-1----:R-:W-:Y:S01]  /*0860*/  I2FP.F32.S32 R15, R10 ;  /* 0x0000000a000f7245 */ /* 0x002fe20000201400 */
[----:B------:R-:W-:-:S04]  /*0870*/  UIADD3 UR4, UPT, UPT, UR4, 0x4, URZ ;  /* 0x0000000404047890 */ /* 0x000fc8000fffe0ff */
[----:B--2---:R-:W-:-:S06]  /*0880*/  FFMA R12, R12, R13, R15 ;  /* 0x0000000d0c0c7223 */ /* 0x004fcc000000000f */
[----:B------:R-:W5:Y:S02]  /*0890*/  F2I.TRUNC.NTZ R12, R12 ;  /* 0x0000000c000c7305 */ /* 0x000f64000020f100 */
[----:B-----5:R-:W-:-:S05]  /*08a0*/  I2FP.F32.S32 R9, R12 ;  /* 0x0000000c00097245 */ /* 0x020fca0000201400 */
[----:B---3--:R-:W-:-:S06]  /*08b0*/  FFMA R9, R14, R17, R9 ;  /* 0x000000110e097223 */ /* 0x008fcc0000000009 */
[----:B------:R-:W0:Y:S02]  /*08c0*/  F2I.TRUNC.NTZ R9, R9 ;  /* 0x0000000900097305 */ /* 0x000e24000020f100 */
[----:B0-----:R-:W-:-:S05]  /*08d0*/  I2FP.F32.S32 R5, R9 ;  /* 0x0000000900057245 */ /* 0x001fca0000201400 */
[----:B------:R-:W-:-:S06]  /*08e0*/  FFMA R5, R16, R19, R5 ;  /* 0x0000001310057223 */ /* 0x000fcc0000000005 */
[----:B------:R-:W0:Y:S02]  /*08f0*/  F2I.TRUNC.NTZ R5, R5 ;  /* 0x0000000500057305 */ /* 0x000e24000020f100 */
[----:B0-----:R-:W-:-:S05]  /*0900*/  I2FP.F32.S32 R3, R5 ;  /* 0x0000000500037245 */ /* 0x001fca0000201400 */
[----:B----4-:R-:W-:-:S04]  /*0910*/  FFMA R3, R18, R7, R3 ;  /* 0x0000000712037223 */ /* 0x010fc80000000003 */
[----:B------:R2:W3:Y:S03]  /*0920*/  F2I.TRUNC.NTZ R10, R3 ;  /* 0x00000003000a7305 */ /* 0x0004e6000020f100 */
.L_x_3:
[----:B------:R-:W-:Y:S05]  /*0930*/  BRA.U !UP1, `(.L_x_2) ;  /* 0x0000000109a87547 */ /* 0x000fea000b800000 */
[----:B------:R-:W-:Y:S02]  /*0940*/  UISETP.NE.AND UP0, UPT, UR5, 0x1, UPT ;  /* 0x000000010500788c */ /* 0x000fe4000bf05270 */
[----:B------:R-:W-:-:S04]  /*0950*/  ULOP3.LUT UR6, UR12, 0x1, URZ, 0xc0, !UPT ;  /* 0x000000010c067892 */ /* 0x000fc8000f8ec0ff */
[----:B------:R-:W-:-:S03]  /*0960*/  UISETP.NE.U32.AND UP1, UPT, UR6, 0x1, UPT ;  /* 0x000000010600788c */ /* 0x000fc6000bf25070 */
[----:B------:R-:W-:Y:S08]  /*0970*/  BRA.U !UP0, `(.L_x_4) ;  /* 0x0000000108647547 */ /* 0x000ff0000b800000 */
[----:B--2---:R-:W2:Y:S01]  /*0980*/  LDC.64 R2, c[0x0][0x380] ;  /* 0x0000e000ff027b82 */ /* 0x004ea20000000a00 */
[----:B------:R-:W-:Y:S01]  /*0990*/  MOV R9, UR4 ;  /* 0x0000000400097c02 */ /* 0x000fe20008000f00 */
[----:B------:R-:W4:Y:S01]  /*09a0*/  LDCU.64 UR6, c[0x0][0x380] ;  /* 0x00007000ff0677ac */ /* 0x000f220008000a00 */
[----:B------:R-:W-:-:S03]  /*09b0*/  IADD3 R7, PT, PT, R11, UR4, RZ ;  /* 0x000000040b077c10 */ /* 0x000fc6000fffe0ff */
[----:B------:R-:W-:Y:S02]  /*09c0*/  IMAD R9, R9, UR12, R0 ;  /* 0x0000000c09097c24 */ /* 0x000fe4000f8e0200 */
[----:B------:R-:W5:Y:S01]  /*09d0*/  LDC.64 R4, c[0x0][0x388] ;  /* 0x0000e200ff047b82 */ /* 0x000f620000000a00 */
[----:B--2---:R-:W-:-:S06]  /*09e0*/  IMAD.WIDE.U32 R2, R7, 0x4, R2 ;  /* 0x0000000407027825 */ /* 0x004fcc00078e0002 */
[----:B0-----:R-:W2:Y:S01]  /*09f0*/  LDG.E R2, desc[UR10][R2.64] ;  /* 0x0000000a02027981 */ /* 0x001ea2000c1e1900 */
[----:B-----5:R-:W-:-:S05]  /*0a00*/  IMAD.WIDE R4, R9, 0x4, R4 ;  /* 0x0000000409047825 */ /* 0x020fca00078e0204 */
[----:B------:R-:W2:Y:S01]  /*0a10*/  LDG.E R13, desc[UR10][R4.64] ;  /* 0x0000000a040d7981 */ /* 0x000ea2000c1e1900 */
[----:B------:R-:W-:Y:S01]  /*0a20*/  IADD3 R7, P0, PT, R11, UR4, RZ ;  /* 0x000000040b077c10 */ /* 0x000fe2000ff1e0ff */
[----:B------:R-:W-:-:S03]  /*0a30*/  IMAD.U32 R9, RZ, RZ, UR12 ;  /* 0x0000000cff097e24 */ /* 0x000fc6000f8e00ff */
[----:B------:R-:W-:Y:S02]  /*0a40*/  IADD3.X R8, PT, PT, RZ, RZ, RZ, P0, !PT ;  /* 0x000000ffff087210 */ /* 0x000fe400007fe4ff */
[----:B----4-:R-:W-:-:S04]  /*0a50*/  LEA R6, P0, R7, UR6, 0x2 ;  /* 0x0000000607067c11 */ /* 0x010fc8000f8010ff */
[----:B------:R-:W-:Y:S01]  /*0a60*/  LEA.HI.X R7, R7, UR7, R8, 0x2, P0 ;  /* 0x0000000707077c11 */ /* 0x000fe200080f1408 */
[----:B------:R-:W-:-:S04]  /*0a70*/  IMAD.WIDE R8, R9, 0x4, R4 ;  /* 0x0000000409087825 */ /* 0x000fc800078e0204 */
[----:B------:R-:W4:Y:S04]  /*0a80*/  LDG.E R6, desc[UR10][R6.64+0x4] ;  /* 0x0000040a06067981 */ /* 0x000f28000c1e1900 */
[----:B------:R-:W4:Y:S01]  /*0a90*/  LDG.E R9, desc[UR10][R8.64] ;  /* 0x0000000a08097981 */ /* 0x000f22000c1e1900 */
[----:B-1-3--:R-:W-:Y:S01]  /*0aa0*/  I2FP.F32.S32 R15, R10 ;  /* 0x0000000a000f7245 */ /* 0x00afe20000201400 */
[----:B------:R-:W-:-:S04]  /*0ab0*/  UIADD3 UR4, UPT, UPT, UR4, 0x2, URZ ;  /* 0x0000000204047890 */ /* 0x000fc8000fffe0ff */
[----:B--2---:R-:W-:-:S06]  /*0ac0*/  FFMA R2, R2, R13, R15 ;  /* 0x0000000d02027223 */ /* 0x004fcc000000000f */
[----:B------:R-:W0:Y:S02]  /*0ad0*/  F2I.TRUNC.NTZ R2, R2 ;  /* 0x0000000200027305 */ /* 0x000e24000020f100 */
[----:B0-----:R-:W-:-:S05]  /*0ae0*/  I2FP.F32.S32 R3, R2 ;  /* 0x0000000200037245 */ /* 0x001fca0000201400 */
[----:B----4-:R-:W-:-:S04]  /*0af0*/  FFMA R3, R6, R9, R3 ;  /* 0x0000000906037223 */ /* 0x010fc80000000003 */
[----:B------:R4:W0:Y:S03]  /*0b00*/  F2I.TRUNC.NTZ R10, R3 ;  /* 0x00000003000a7305 */ /* 0x000826000020f100 */
.L_x_4:
[----:B------:R-:W-:Y:S05]  /*0b10*/  BRA.U UP1, `(.L_x_2) ;  /* 0x0000000101307547 */ /* 0x000fea000b800000 */
[----:B--2-4-:R-:W2:Y:S01]  /*0b20*/  LDC.64 R2, c[0x0][0x380] ;  /* 0x0000e000ff027b82 */ /* 0x014ea20000000a00 */
[----:B------:R-:W-:Y:S02]  /*0b30*/  MOV R9, UR4 ;  /* 0x0000000400097c02 */ /* 0x000fe40008000f00 */
[----:B------:R-:W-:-:S03]  /*0b40*/  IADD3 R7, PT, PT, R11, UR4, RZ ;  /* 0x000000040b077c10 */ /* 0x000fc6000fffe0ff */
[----:B------:R-:W-:Y:S02]  /*0b50*/  IMAD R9, R9, UR12, R0 ;  /* 0x0000000c09097c24 */ /* 0x000fe4000f8e0200 */
[----:B------:R-:W4:Y:S01]  /*0b60*/  LDC.64 R4, c[0x0][0x388] ;  /* 0x0000e200ff047b82 */ /* 0x000f220000000a00 */
[----:B--2---:R-:W-:-:S06]  /*0b70*/  IMAD.WIDE.U32 R2, R7, 0x4, R2 ;  /* 0x0000000407027825 */ /* 0x004fcc00078e0002 */
[----:B0-----:R-:W2:Y:S01]  /*0b80*/  LDG.E R2, desc[UR10][R2.64] ;  /* 0x0000000a02027981 */ /* 0x001ea2000c1e1900 */
[----:B----4-:R-:W-:-:S06]  /*0b90*/  IMAD.WIDE R4, R9, 0x4, R4 ;  /* 0x0000000409047825 */ /* 0x010fcc00078e0204 */
[----:B------:R-:W2:Y:S01]  /*0ba0*/  LDG.E R5, desc[UR10][R4.64] ;  /* 0x0000000a04057981 */ /* 0x000ea2000c1e1900 */
[----:B-1-3--:R-:W-:-:S05]  /*0bb0*/  I2FP.F32.S32 R7, R10 ;  /* 0x0000000a00077245 */ /* 0x00afca0000201400 */
[----:B--2---:R-:W-:-:S06]  /*0bc0*/  FFMA R10, R2, R5, R7 ;  /* 0x00000005020a7223 */ /* 0x004fcc0000000007 */
[----:B------:R-:W0:Y:S02]  /*0bd0*/  F2I.TRUNC.NTZ R10, R10 ;  /* 0x0000000a000a7305 */ /* 0x000e24000020f100 */
.L_x_2:
[----:B--2-4-:R-:W2:Y:S01]  /*0be0*/  LDC.64 R2, c[0x0][0x390] ;  /* 0x0000e400ff027b82 */ /* 0x014ea20000000a00 */
[----:B------:R-:W-:Y:S02]  /*0bf0*/  IADD3 R11, PT, PT, R0, R11, RZ ;  /* 0x0000000b000b7210 */ /* 0x000fe40007ffe0ff */
[----:B01-3--:R-:W-:-:S03]  /*0c00*/  I2FP.F32.S32 R5, R10 ;  /* 0x0000000a00057245 */ /* 0x00bfc60000201400 */
[----:B--2---:R-:W-:-:S05]  /*0c10*/  IMAD.WIDE R2, R11, 0x4, R2 ;  /* 0x000000040b027825 */ /* 0x004fca00078e0202 */
[----:B------:R-:W-:Y:S01]  /*0c20*/  STG.E desc[UR10][R2.64], R5 ;  /* 0x0000000502007986 */ /* 0x000fe2000c10190a */
[----:B------:R-:W-:Y:S05]  /*0c30*/  EXIT ;  /* 0x000000000000794d */ /* 0x000fea0003800000 */
.L_x_5:
[----:B------:R-:W-:-:S00]  /*0c40*/  BRA `(.L_x_5) ;  /* 0xfffffffc00fc7947 */ /* 0x000fc0000383ffff */
[----:B------:R-:W-:-:S00]  /*0c50*/  NOP ;  /* 0x0000000000007918 */ /* 0x000fc00000000000 */
        /* <DEDUP_REMOVED lines=10> */
.L_x_6:


//--------------------- .nv.shared.reserved.0     --------------------------
	.section	.nv.shared.reserved.0,"aw",@nobits
	.weak		__nv_reservedSMEM_offset_0_alias
	.size		__nv_reservedSMEM_offset_0_alias, 0, 64
	.other		__nv_reservedSMEM_offset_0_alias,@"STO_CUDA_RESERVED_SHARED STV_DEFAULT"
__nv_reservedSMEM_offset_0_alias:
	.zero		0
	.zero		64


//--------------------- .nv.constant0._Z15matrixMulKernelPfS_S_i --------------------------
	.section	.nv.constant0._Z15matrixMulKernelPfS_S_i,"a",@progbits
	.sectionflags	@""
	.align	4
.nv.constant0._Z15matrixMulKernelPfS_S_i:
	.zero		924


//--------------------- SYMBOLS --------------------------

	.type		.nv.reservedSmem.offset0,@object
	.size		.nv.reservedSmem.offset0,0x4
